	.headerflags	@"EF_CUDA_TEXMODE_UNIFIED EF_CUDA_64BIT_ADDRESS EF_CUDA_ACCELERATORS EF_CUDA_SM90 EF_CUDA_VIRTUAL_SM(EF_CUDA_SM90)"
	.elftype	@"ET_EXEC"


//--------------------- .nv.info                  --------------------------
	.section	.nv.info,"",@"SHT_CUDA_INFO"
	.align	4


	//----- nvinfo : EIATTR_REGCOUNT
	.align		4
        /*0000*/ 	.byte	0x04, 0x2f
        /*0002*/ 	.short	(.L_3 - .L_2)
	.align		4
.L_2:
        /*0004*/ 	.word	index@(triton_poi_fused__native_batch_norm_legit_no_training_convolution_relu_15)
        /*0008*/ 	.word	0x00000016


	//----- nvinfo : EIATTR_MIN_STACK_SIZE
	.align		4
.L_3:
        /*000c*/ 	.byte	0x04, 0x12
        /*000e*/ 	.short	(.L_5 - .L_4)
	.align		4
.L_4:
        /*0010*/ 	.word	index@(triton_poi_fused__native_batch_norm_legit_no_training_convolution_relu_15)
        /*0014*/ 	.word	0x00000000


	//----- nvinfo : EIATTR_FRAME_SIZE
	.align		4
.L_5:
        /*0018*/ 	.byte	0x04, 0x11
        /*001a*/ 	.short	(.L_7 - .L_6)
	.align		4
.L_6:
        /*001c*/ 	.word	index@(triton_poi_fused__native_batch_norm_legit_no_training_convolution_relu_15)
        /*0020*/ 	.word	0x00000000


	//----- nvinfo : EIATTR_MIN_STACK_SIZE
	.align		4
.L_7:
        /*0024*/ 	.byte	0x04, 0x12
        /*0026*/ 	.short	(.L_9 - .L_8)
	.align		4
.L_8:
        /*0028*/ 	.word	index@(triton_poi_fused__native_batch_norm_legit_no_training_convolution_relu_15)
        /*002c*/ 	.word	0x00000000
.L_9:


//--------------------- .nv.info.triton_poi_fused__native_batch_norm_legit_no_training_convolution_relu_15 --------------------------
	.section	.nv.info.triton_poi_fused__native_batch_norm_legit_no_training_convolution_relu_15,"",@"SHT_CUDA_INFO"
	.sectionflags	@""
	.align	4


	//----- nvinfo : EIATTR_CUDA_API_VERSION
	.align		4
        /*0000*/ 	.byte	0x04, 0x37
        /*0002*/ 	.short	(.L_11 - .L_10)
.L_10:
        /*0004*/ 	.word	0x0000007c


	//----- nvinfo : EIATTR_KPARAM_INFO
	.align		4
.L_11:
        /*0008*/ 	.byte	0x04, 0x17
        /*000a*/ 	.short	(.L_13 - .L_12)
.L_12:
        /*000c*/ 	.word	0x00000000
        /*0010*/ 	.short	0x0007
        /*0012*/ 	.short	0x0038
        /*0014*/ 	.byte	0x00, 0xf0, 0x11, 0x00


	//----- nvinfo : EIATTR_KPARAM_INFO
	.align		4
.L_13:
        /*0018*/ 	.byte	0x04, 0x17
        /*001a*/ 	.short	(.L_15 - .L_14)
.L_14:
        /*001c*/ 	.word	0x00000000
        /*0020*/ 	.short	0x0006
        /*0022*/ 	.short	0x0030
        /*0024*/ 	.byte	0x00, 0xf4, 0x21, 0x00


	//----- nvinfo : EIATTR_KPARAM_INFO
	.align		4
.L_15:
        /*0028*/ 	.byte	0x04, 0x17
        /*002a*/ 	.short	(.L_17 - .L_16)
.L_16:
        /*002c*/ 	.word	0x00000000
        /*0030*/ 	.short	0x0005
        /*0032*/ 	.short	0x0028
        /*0034*/ 	.byte	0x00, 0xf4, 0x21, 0x00


	//----- nvinfo : EIATTR_KPARAM_INFO
	.align		4
.L_17:
        /*0038*/ 	.byte	0x04, 0x17
        /*003a*/ 	.short	(.L_19 - .L_18)
.L_18:
        /*003c*/ 	.word	0x00000000
        /*0040*/ 	.short	0x0004
        /*0042*/ 	.short	0x0020
        /*0044*/ 	.byte	0x00, 0xf4, 0x21, 0x00


	//----- nvinfo : EIATTR_KPARAM_INFO
	.align		4
.L_19:
        /*0048*/ 	.byte	0x04, 0x17
        /*004a*/ 	.short	(.L_21 - .L_20)
.L_20:
        /*004c*/ 	.word	0x00000000
        /*0050*/ 	.short	0x0003
        /*0052*/ 	.short	0x0018
        /*0054*/ 	.byte	0x00, 0xf4, 0x21, 0x00


	//----- nvinfo : EIATTR_KPARAM_INFO
	.align		4
.L_21:
        /*0058*/ 	.byte	0x04, 0x17
        /*005a*/ 	.short	(.L_23 - .L_22)
.L_22:
        /*005c*/ 	.word	0x00000000
        /*0060*/ 	.short	0x0002
        /*0062*/ 	.short	0x0010
        /*0064*/ 	.byte	0x00, 0xf4, 0x21, 0x00


	//----- nvinfo : EIATTR_KPARAM_INFO
	.align		4
.L_23:
        /*0068*/ 	.byte	0x04, 0x17
        /*006a*/ 	.short	(.L_25 - .L_24)
.L_24:
        /*006c*/ 	.word	0x00000000
        /*0070*/ 	.short	0x0001
        /*0072*/ 	.short	0x0008
        /*0074*/ 	.byte	0x00, 0xf4, 0x21, 0x00


	//----- nvinfo : EIATTR_KPARAM_INFO
	.align		4
.L_25:
        /*0078*/ 	.byte	0x04, 0x17
        /*007a*/ 	.short	(.L_27 - .L_26)
.L_26:
        /*007c*/ 	.word	0x00000000
        /*0080*/ 	.short	0x0000
        /*0082*/ 	.short	0x0000
        /*0084*/ 	.byte	0x00, 0xf4, 0x21, 0x00


	//----- nvinfo : EIATTR_SPARSE_MMA_MASK
	.align		4
.L_27:
        /*0088*/ 	.byte	0x03, 0x50
        /*008a*/ 	.short	0x0000


	//----- nvinfo : EIATTR_MAXREG_COUNT
	.align		4
        /*008c*/ 	.byte	0x03, 0x1b
        /*008e*/ 	.short	0x00ff


	//----- nvinfo : EIATTR_EXIT_INSTR_OFFSETS
	.align		4
        /*0090*/ 	.byte	0x04, 0x1c
        /*0092*/ 	.short	(.L_29 - .L_28)


	//   ....[0]....
.L_28:
        /*0094*/ 	.word	0x000003c0


	//----- nvinfo : EIATTR_REQNTID
	.align		4
.L_29:
        /*0098*/ 	.byte	0x04, 0x10
        /*009a*/ 	.short	(.L_31 - .L_30)
.L_30:
        /*009c*/ 	.word	0x00000080
        /*00a0*/ 	.word	0x00000001
        /*00a4*/ 	.word	0x00000001


	//----- nvinfo : EIATTR_CBANK_PARAM_SIZE
	.align		4
.L_31:
        /*00a8*/ 	.byte	0x03, 0x19
        /*00aa*/ 	.short	0x003c


	//----- nvinfo : EIATTR_PARAM_CBANK
	.align		4
        /*00ac*/ 	.byte	0x04, 0x0a
        /*00ae*/ 	.short	(.L_33 - .L_32)
	.align		4
.L_32:
        /*00b0*/ 	.word	index@(.nv.constant0.triton_poi_fused__native_batch_norm_legit_no_training_convolution_relu_15)
        /*00b4*/ 	.short	0x0210
        /*00b6*/ 	.short	0x003c


	//----- nvinfo : EIATTR_SW_WAR
	.align		4
.L_33:
        /*00b8*/ 	.byte	0x04, 0x36
        /*00ba*/ 	.short	(.L_35 - .L_34)
.L_34:
        /*00bc*/ 	.word	0x00000008
.L_35:


//--------------------- .nv.callgraph             --------------------------
	.section	.nv.callgraph,"",@"SHT_CUDA_CALLGRAPH"
	.align	4
	.sectionentsize	8
	.align		4
        /*0000*/ 	.word	0x00000000
	.align		4
        /*0004*/ 	.word	0xffffffff
	.align		4
        /*0008*/ 	.word	0x00000000
	.align		4
        /*000c*/ 	.word	0xfffffffe
	.align		4
        /*0010*/ 	.word	0x00000000
	.align		4
        /*0014*/ 	.word	0xfffffffd
	.align		4
        /*0018*/ 	.word	0x00000000
	.align		4
        /*001c*/ 	.word	0xfffffffc


//--------------------- .nv.constant4             --------------------------
	.section	.nv.constant4,"a",@progbits
	.align	8
	.align		8
.nv.constant4:
        /*0000*/ 	.dword	_$_str
	.align		8
        /*0008*/ 	.dword	_$_str_$_2


//--------------------- .text.triton_poi_fused__native_batch_norm_legit_no_training_convolution_relu_15 --------------------------
	.section	.text.triton_poi_fused__native_batch_norm_legit_no_training_convolution_relu_15,"ax",@progbits
	.align	128
        .global         triton_poi_fused__native_batch_norm_legit_no_training_convolution_relu_15
        .type           triton_poi_fused__native_batch_norm_legit_no_training_convolution_relu_15,@function
        .size           triton_poi_fused__native_batch_norm_legit_no_training_convolution_relu_15,(.L_x_1 - triton_poi_fused__native_batch_norm_legit_no_training_convolution_relu_15)
        .other          triton_poi_fused__native_batch_norm_legit_no_training_convolution_relu_15,@"STO_CUDA_ENTRY STV_DEFAULT"
triton_poi_fused__native_batch_norm_legit_no_training_convolution_relu_15:
.text.triton_poi_fused__native_batch_norm_legit_no_training_convolution_relu_15:
[----:B------:R-:W-:Y:S01]  /*0000*/  LDC R1, c[0x0][0x28] ;  /* 0x00000a00ff017b82 */ /* 0x000fe20000000800 */
[----:B------:R-:W1:Y:S07]  /*0010*/  S2R R0, SR_TID.X ;  /* 0x0000000000007919 */ /* 0x000e6e0000002100 */
[----:B------:R-:W2:Y:S01]  /*0020*/  LDC.64 R14, c[0x0][0x228] ;  /* 0x00008a00ff0e7b82 */ /* 0x000ea20000000a00 */
[----:B------:R-:W-:Y:S01]  /*0030*/  ULDC.64 UR4, c[0x0][0x208] ;  /* 0x0000820000047ab9 */ /* 0x000fe20000000a00 */
[----:B------:R-:W3:Y:S06]  /*0040*/  S2R R5, SR_CTAID.X ;  /* 0x0000000000057919 */ /* 0x000eec0000002500 */
[----:B------:R-:W4:Y:S08]  /*0050*/  LDC.64 R10, c[0x0][0x218] ;  /* 0x00008600ff0a7b82 */ /* 0x000f300000000a00 */
[----:B------:R-:W5:Y:S08]  /*0060*/  LDC.64 R12, c[0x0][0x220] ;  /* 0x00008800ff0c7b82 */ /* 0x000f700000000a00 */
[----:B------:R-:W4:Y:S01]  /*0070*/  LDC.64 R16, c[0x0][0x230] ;  /* 0x00008c00ff107b82 */ /* 0x000f220000000a00 */
[----:B-1----:R-:W-:-:S02]  /*0080*/  SHF.L.U32 R0, R0, 0x1, RZ ;  /* 0x0000000100007819 */ /* 0x002fc400000006ff */
[----:B---3--:R-:W-:Y:S02]  /*0090*/  SHF.R.S32.HI R3, RZ, 0x17, R5 ;  /* 0x00000017ff037819 */ /* 0x008fe40000011405 */
[----:B------:R-:W-:Y:S02]  /*00a0*/  LOP3.LUT R0, R0, 0xfe, RZ, 0xc0, !PT ;  /* 0x000000fe00007812 */ /* 0x000fe400078ec0ff */
[----:B------:R-:W-:Y:S02]  /*00b0*/  SGXT R3, R3, 0x1 ;  /* 0x000000010303781a */ /* 0x000fe40000000200 */
[----:B------:R-:W-:Y:S02]  /*00c0*/  LEA R0, R5, R0, 0x8 ;  /* 0x0000000005007211 */ /* 0x000fe400078e40ff */
[----:B------:R-:W1:Y:S02]  /*00d0*/  LDC.64 R4, c[0x0][0x238] ;  /* 0x00008e00ff047b82 */ /* 0x000e640000000a00 */
[----:B------:R-:W-:-:S04]  /*00e0*/  LEA.HI R3, R3, R0, RZ, 0x4 ;  /* 0x0000000003037211 */ /* 0x000fc800078f20ff */
[--C-:B------:R-:W-:Y:S02]  /*00f0*/  SHF.R.S32.HI R2, RZ, 0x4, R3.reuse ;  /* 0x00000004ff027819 */ /* 0x100fe40000011403 */
[----:B------:R-:W-:-:S04]  /*0100*/  SHF.R.S32.HI R3, RZ, 0x1f, R3 ;  /* 0x0000001fff037819 */ /* 0x000fc80000011403 */
[----:B------:R-:W-:-:S04]  /*0110*/  LEA.HI R3, R3, R2, RZ, 0x8 ;  /* 0x0000000203037211 */ /* 0x000fc800078f40ff */
[----:B------:R-:W-:-:S04]  /*0120*/  LOP3.LUT R3, R3, 0xffffff00, RZ, 0xc0, !PT ;  /* 0xffffff0003037812 */ /* 0x000fc800078ec0ff */
[----:B------:R-:W-:Y:S02]  /*0130*/  IADD3 R19, R2, -R3, RZ ;  /* 0x8000000302137210 */ /* 0x000fe40007ffe0ff */
[----:B------:R-:W3:Y:S03]  /*0140*/  LDC.64 R2, c[0x0][0x210] ;  /* 0x00008400ff027b82 */ /* 0x000ee60000000a00 */
[----:B--2---:R-:W-:-:S05]  /*0150*/  IMAD.WIDE R14, R19, 0x4, R14 ;  /* 0x00000004130e7825 */ /* 0x004fca00078e020e */
[----:B------:R2:W2:Y:S01]  /*0160*/  LDG.E.EL R18, desc[UR4][R14.64] ;  /* 0x000000040e127981 */ /* 0x0004a2000c2e1900 */
[----:B----4-:R-:W-:-:S04]  /*0170*/  IMAD.WIDE R10, R19, 0x4, R10 ;  /* 0x00000004130a7825 */ /* 0x010fc800078e020a */
[----:B-----5:R-:W-:Y:S01]  /*0180*/  IMAD.WIDE R12, R19, 0x4, R12 ;  /* 0x00000004130c7825 */ /* 0x020fe200078e020c */
[----:B------:R4:W5:Y:S04]  /*0190*/  LDG.E.EL R8, desc[UR4][R10.64] ;  /* 0x000000040a087981 */ /* 0x000968000c2e1900 */
[----:B------:R-:W5:Y:S01]  /*01a0*/  LDG.E.EL R9, desc[UR4][R12.64] ;  /* 0x000000040c097981 */ /* 0x000f62000c2e1900 */
[----:B---3--:R-:W-:-:S05]  /*01b0*/  IMAD.WIDE R2, R0, 0x4, R2 ;  /* 0x0000000400027825 */ /* 0x008fca00078e0202 */
[----:B------:R-:W5:Y:S01]  /*01c0*/  LDG.E.64 R6, desc[UR4][R2.64] ;  /* 0x0000000402067981 */ /* 0x000f62000c1e1b00 */
[----:B0-2---:R-:W-:-:S04]  /*01d0*/  IMAD.WIDE R14, R19, 0x4, R16 ;  /* 0x00000004130e7825 */ /* 0x005fc800078e0210 */
[----:B-1----:R-:W-:Y:S02]  /*01e0*/  IMAD.WIDE R16, R19, 0x4, R4 ;  /* 0x0000000413107825 */ /* 0x002fe400078e0204 */
[----:B------:R-:W2:Y:S01]  /*01f0*/  LDG.E.EL R14, desc[UR4][R14.64] ;  /* 0x000000040e0e7981 */ /* 0x000ea2000c2e1900 */
[----:B----4-:R-:W-:Y:S01]  /*0200*/  HFMA2.MMA R10, -RZ, RZ, 1.625, 0 ;  /* 0x3e800000ff0a7435 */ /* 0x010fe200000001ff */
[----:B------:R-:W0:Y:S02]  /*0210*/  LDC.64 R4, c[0x0][0x240] ;  /* 0x00009000ff047b82 */ /* 0x000e240000000a00 */
[----:B------:R-:W2:Y:S01]  /*0220*/  LDG.E.EL R17, desc[UR4][R16.64] ;  /* 0x0000000410117981 */ /* 0x000ea2000c2e1900 */
[----:B0-----:R-:W-:-:S04]  /*0230*/  IMAD.WIDE R4, R0, 0x4, R4 ;  /* 0x0000000400047825 */ /* 0x001fc800078e0204 */
[----:B------:R-:W-:-:S04]  /*0240*/  FADD R18, R18, 9.9999997473787516356e-06 ;  /* 0x3727c5ac12127421 */ /* 0x000fc80000000000 */
[----:B------:R-:W0:Y:S02]  /*0250*/  MUFU.SQRT R19, R18 ;  /* 0x0000001200137308 */ /* 0x000e240000002000 */
[C---:B0-----:R-:W-:Y:S02]  /*0260*/  FSETP.GT.AND P0, PT, R19.reuse, 8.50705917302346158658e+37, PT ;  /* 0x7e8000001300780b */ /* 0x041fe40003f04000 */
[----:B------:R-:W-:-:S11]  /*0270*/  FSETP.GEU.AND P1, PT, R19, 1.175494350822287508e-38, PT ;  /* 0x008000001300780b */ /* 0x000fd60003f2e000 */
[----:B------:R-:W-:-:S04]  /*0280*/  @P0 FMUL R19, R19, 0.25 ;  /* 0x3e80000013130820 */ /* 0x000fc80000400000 */
[----:B------:R-:W-:-:S06]  /*0290*/  @!P1 FMUL R19, R19, 16777216 ;  /* 0x4b80000013139820 */ /* 0x000fcc0000400000 */
[----:B------:R-:W0:Y:S01]  /*02a0*/  MUFU.RCP R19, R19 ;  /* 0x0000001300137308 */ /* 0x000e220000001000 */
[----:B------:R-:W-:Y:S01]  /*02b0*/  FSEL R10, R10, 1, P0 ;  /* 0x3f8000000a0a7808 */ /* 0x000fe20000000000 */
[--C-:B-----5:R-:W-:Y:S01]  /*02c0*/  FADD R6, R6, R8.reuse ;  /* 0x0000000806067221 */ /* 0x120fe20000000000 */
[----:B------:R-:W-:-:S03]  /*02d0*/  FADD R7, R7, R8 ;  /* 0x0000000807077221 */ /* 0x000fc60000000000 */
[----:B------:R-:W-:Y:S01]  /*02e0*/  @!P1 FMUL R10, R10, 16777216 ;  /* 0x4b8000000a0a9820 */ /* 0x000fe20000400000 */
[C---:B------:R-:W-:Y:S01]  /*02f0*/  FADD R8, -R9.reuse, R6 ;  /* 0x0000000609087221 */ /* 0x040fe20000000100 */
[----:B------:R-:W-:Y:S02]  /*0300*/  FADD R9, -R9, R7 ;  /* 0x0000000709097221 */ /* 0x000fe40000000100 */
[----:B0-----:R-:W-:-:S04]  /*0310*/  FMUL R10, R19, R10 ;  /* 0x0000000a130a7220 */ /* 0x001fc80000400000 */
[-C--:B------:R-:W-:Y:S01]  /*0320*/  FMUL R8, R8, R10.reuse ;  /* 0x0000000a08087220 */ /* 0x080fe20000400000 */
[----:B------:R-:W-:-:S03]  /*0330*/  FMUL R10, R9, R10 ;  /* 0x0000000a090a7220 */ /* 0x000fc60000400000 */
[C-C-:B--2---:R-:W-:Y:S01]  /*0340*/  FFMA R8, R14.reuse, R8, R17.reuse ;  /* 0x000000080e087223 */ /* 0x144fe20000000011 */
[----:B------:R-:W-:-:S04]  /*0350*/  FFMA R10, R14, R10, R17 ;  /* 0x0000000a0e0a7223 */ /* 0x000fc80000000011 */
[----:B------:R-:W-:Y:S02]  /*0360*/  FSETP.GEU.AND P0, PT, R8, RZ, PT ;  /* 0x000000ff0800720b */ /* 0x000fe40003f0e000 */
[----:B------:R-:W-:Y:S02]  /*0370*/  FSETP.GEU.AND P1, PT, R10, RZ, PT ;  /* 0x000000ff0a00720b */ /* 0x000fe40003f2e000 */
[----:B------:R-:W-:Y:S02]  /*0380*/  FSEL R8, R8, RZ, P0 ;  /* 0x000000ff08087208 */ /* 0x000fe40000000000 */
[----:B------:R-:W-:Y:S01]  /*0390*/  FSEL R9, R10, RZ, P1 ;  /* 0x000000ff0a097208 */ /* 0x000fe20000800000 */
[----:B------:R-:W-:Y:S04]  /*03a0*/  STG.E.64 desc[UR4][R2.64], R6 ;  /* 0x0000000602007986 */ /* 0x000fe8000c101b04 */
[----:B------:R-:W-:Y:S01]  /*03b0*/  STG.E.64 desc[UR4][R4.64], R8 ;  /* 0x0000000804007986 */ /* 0x000fe2000c101b04 */
[----:B------:R-:W-:Y:S05]  /*03c0*/  EXIT ;  /* 0x000000000000794d */ /* 0x000fea0003800000 */
.L_x_0:
[----:B------:R-:W-:-:S00]  /*03d0*/  BRA `(.L_x_0) ;  /* 0xfffffffc00fc7947 */ /* 0x000fc0000383ffff */
[----:B------:R-:W-:-:S00]  /*03e0*/  NOP ;  /* 0x0000000000007918 */ /* 0x000fc00000000000 */
        /* <DEDUP_REMOVED lines=9> */
.L_x_1:


//--------------------- .nv.global.init           --------------------------
	.section	.nv.global.init,"aw",@progbits
.nv.global.init:
	.type		_$_str,@object
	.size		_$_str,(_$_str_$_2 - _$_str)
_$_str:
        /*0000*/ 	.byte	0x5f, 0x5f, 0x43, 0x55, 0x44, 0x41, 0x5f, 0x46, 0x54, 0x5a, 0x00
	.type		_$_str_$_2,@object
	.size		_$_str_$_2,(.L_1 - _$_str_$_2)
_$_str_$_2:
        /*000b*/ 	.byte	0x5f, 0x5f, 0x43, 0x55, 0x44, 0x41, 0x5f, 0x50, 0x52, 0x45, 0x43, 0x5f, 0x53, 0x51, 0x52, 0x54
        /*001b*/ 	.byte	0x00
.L_1:


//--------------------- .nv.constant0.triton_poi_fused__native_batch_norm_legit_no_training_convolution_relu_15 --------------------------
	.section	.nv.constant0.triton_poi_fused__native_batch_norm_legit_no_training_convolution_relu_15,"a",@progbits
	.sectionflags	@""
	.align	4
.nv.constant0.triton_poi_fused__native_batch_norm_legit_no_training_convolution_relu_15:
	.zero		588
